	.headerflags	@"EF_CUDA_TEXMODE_UNIFIED EF_CUDA_64BIT_ADDRESS EF_CUDA_ACCELERATORS EF_CUDA_SM90 EF_CUDA_VIRTUAL_SM(EF_CUDA_SM90)"
	.elftype	@"ET_EXEC"


//--------------------- .nv.info                  --------------------------
	.section	.nv.info,"",@"SHT_CUDA_INFO"
	.align	4


	//----- nvinfo : EIATTR_REGCOUNT
	.align		4
        /*0000*/ 	.byte	0x04, 0x2f
        /*0002*/ 	.short	(.L_1 - .L_0)
	.align		4
.L_0:
        /*0004*/ 	.word	index@(triton_poi_fused__to_copy_16)
        /*0008*/ 	.word	0x00000009


	//----- nvinfo : EIATTR_MIN_STACK_SIZE
	.align		4
.L_1:
        /*000c*/ 	.byte	0x04, 0x12
        /*000e*/ 	.short	(.L_3 - .L_2)
	.align		4
.L_2:
        /*0010*/ 	.word	index@(triton_poi_fused__to_copy_16)
        /*0014*/ 	.word	0x00000000


	//----- nvinfo : EIATTR_FRAME_SIZE
	.align		4
.L_3:
        /*0018*/ 	.byte	0x04, 0x11
        /*001a*/ 	.short	(.L_5 - .L_4)
	.align		4
.L_4:
        /*001c*/ 	.word	index@(triton_poi_fused__to_copy_16)
        /*0020*/ 	.word	0x00000000


	//----- nvinfo : EIATTR_MIN_STACK_SIZE
	.align		4
.L_5:
        /*0024*/ 	.byte	0x04, 0x12
        /*0026*/ 	.short	(.L_7 - .L_6)
	.align		4
.L_6:
        /*0028*/ 	.word	index@(triton_poi_fused__to_copy_16)
        /*002c*/ 	.word	0x00000000
.L_7:


//--------------------- .nv.info.triton_poi_fused__to_copy_16 --------------------------
	.section	.nv.info.triton_poi_fused__to_copy_16,"",@"SHT_CUDA_INFO"
	.sectionflags	@""
	.align	4


	//----- nvinfo : EIATTR_CUDA_API_VERSION
	.align		4
        /*0000*/ 	.byte	0x04, 0x37
        /*0002*/ 	.short	(.L_9 - .L_8)
.L_8:
        /*0004*/ 	.word	0x0000007c


	//----- nvinfo : EIATTR_KPARAM_INFO
	.align		4
.L_9:
        /*0008*/ 	.byte	0x04, 0x17
        /*000a*/ 	.short	(.L_11 - .L_10)
.L_10:
        /*000c*/ 	.word	0x00000000
        /*0010*/ 	.short	0x0001
        /*0012*/ 	.short	0x0008
        /*0014*/ 	.byte	0x00, 0xf0, 0x11, 0x00


	//----- nvinfo : EIATTR_KPARAM_INFO
	.align		4
.L_11:
        /*0018*/ 	.byte	0x04, 0x17
        /*001a*/ 	.short	(.L_13 - .L_12)
.L_12:
        /*001c*/ 	.word	0x00000000
        /*0020*/ 	.short	0x0000
        /*0022*/ 	.short	0x0000
        /*0024*/ 	.byte	0x00, 0xf4, 0x21, 0x00


	//----- nvinfo : EIATTR_SPARSE_MMA_MASK
	.align		4
.L_13:
        /*0028*/ 	.byte	0x03, 0x50
        /*002a*/ 	.short	0x0000


	//----- nvinfo : EIATTR_MAXREG_COUNT
	.align		4
        /*002c*/ 	.byte	0x03, 0x1b
        /*002e*/ 	.short	0x00ff


	//----- nvinfo : EIATTR_EXIT_INSTR_OFFSETS
	.align		4
        /*0030*/ 	.byte	0x04, 0x1c
        /*0032*/ 	.short	(.L_15 - .L_14)


	//   ....[0]....
.L_14:
        /*0034*/ 	.word	0x000000e0


	//   ....[1]....
        /*0038*/ 	.word	0x00000110


	//----- nvinfo : EIATTR_REQNTID
	.align		4
.L_15:
        /*003c*/ 	.byte	0x04, 0x10
        /*003e*/ 	.short	(.L_17 - .L_16)
.L_16:
        /*0040*/ 	.word	0x00000020
        /*0044*/ 	.word	0x00000001
        /*0048*/ 	.word	0x00000001


	//----- nvinfo : EIATTR_CBANK_PARAM_SIZE
	.align		4
.L_17:
        /*004c*/ 	.byte	0x03, 0x19
        /*004e*/ 	.short	0x000c


	//----- nvinfo : EIATTR_PARAM_CBANK
	.align		4
        /*0050*/ 	.byte	0x04, 0x0a
        /*0052*/ 	.short	(.L_19 - .L_18)
	.align		4
.L_18:
        /*0054*/ 	.word	index@(.nv.constant0.triton_poi_fused__to_copy_16)
        /*0058*/ 	.short	0x0210
        /*005a*/ 	.short	0x000c


	//----- nvinfo : EIATTR_SW_WAR
	.align		4
.L_19:
        /*005c*/ 	.byte	0x04, 0x36
        /*005e*/ 	.short	(.L_21 - .L_20)
.L_20:
        /*0060*/ 	.word	0x00000008
.L_21:


//--------------------- .nv.callgraph             --------------------------
	.section	.nv.callgraph,"",@"SHT_CUDA_CALLGRAPH"
	.align	4
	.sectionentsize	8
	.align		4
        /*0000*/ 	.word	0x00000000
	.align		4
        /*0004*/ 	.word	0xffffffff
	.align		4
        /*0008*/ 	.word	0x00000000
	.align		4
        /*000c*/ 	.word	0xfffffffe
	.align		4
        /*0010*/ 	.word	0x00000000
	.align		4
        /*0014*/ 	.word	0xfffffffd
	.align		4
        /*0018*/ 	.word	0x00000000
	.align		4
        /*001c*/ 	.word	0xfffffffc


//--------------------- .text.triton_poi_fused__to_copy_16 --------------------------
	.section	.text.triton_poi_fused__to_copy_16,"ax",@progbits
	.align	128
        .global         triton_poi_fused__to_copy_16
        .type           triton_poi_fused__to_copy_16,@function
        .size           triton_poi_fused__to_copy_16,(.L_x_1 - triton_poi_fused__to_copy_16)
        .other          triton_poi_fused__to_copy_16,@"STO_CUDA_ENTRY STV_DEFAULT"
triton_poi_fused__to_copy_16:
.text.triton_poi_fused__to_copy_16:
[----:B------:R-:W0:Y:S02]  /*0000*/  LDC R1, c[0x0][0x28] ;  /* 0x00000a00ff017b82 */ /* 0x000e240000000800 */
[----:B------:R-:W1:Y:S01]  /*0010*/  S2R R6, SR_TID.X ;  /* 0x0000000000067919 */ /* 0x000e620000002100 */
[----:B------:R-:W2:Y:S01]  /*0020*/  LDC.64 R2, c[0x0][0x210] ;  /* 0x00008400ff027b82 */ /* 0x000ea20000000a00 */
[----:B------:R-:W3:Y:S01]  /*0030*/  S2R R5, SR_CTAID.X ;  /* 0x0000000000057919 */ /* 0x000ee20000002500 */
[C---:B-1----:R-:W-:Y:S02]  /*0040*/  LOP3.LUT R0, R6.reuse, 0xf, RZ, 0xc0, !PT ;  /* 0x0000000f06007812 */ /* 0x042fe400078ec0ff */
[----:B------:R-:W-:-:S03]  /*0050*/  LOP3.LUT P0, RZ, R6, 0x10, RZ, 0xc0, !PT ;  /* 0x0000001006ff7812 */ /* 0x000fc6000780c0ff */
[----:B---3--:R-:W-:-:S04]  /*0060*/  IMAD R5, R5, 0x10, R0 ;  /* 0x0000001005057824 */ /* 0x008fc800078e0200 */
[C---:B--2---:R-:W-:Y:S01]  /*0070*/  IMAD.WIDE R2, R5.reuse, 0x8, R2 ;  /* 0x0000000805027825 */ /* 0x044fe200078e0202 */
[----:B------:R-:W-:Y:S02]  /*0080*/  I2FP.F32.S32 R0, R5 ;  /* 0x0000000500007245 */ /* 0x000fe40000201400 */
[----:B------:R-:W-:-:S03]  /*0090*/  ISETP.LT.AND P0, PT, R5, 0x10, !P0 ;  /* 0x000000100500780c */ /* 0x000fc60004701270 */
[----:B------:R-:W-:-:S05]  /*00a0*/  FMUL R0, R0, 0.20000000298023223877 ;  /* 0x3e4ccccd00007820 */ /* 0x000fca0000400000 */
[----:B------:R-:W-:-:S04]  /*00b0*/  FMNMX R0, RZ, R0, !PT ;  /* 0x00000000ff007209 */ /* 0x000fc80007800000 */
[----:B------:R-:W1:Y:S02]  /*00c0*/  F2I.TRUNC.NTZ R4, R0 ;  /* 0x0000000000047305 */ /* 0x000e64000020f100 */
[----:B-1----:R-:W-:Y:S01]  /*00d0*/  SHF.R.S32.HI R5, RZ, 0x1f, R4 ;  /* 0x0000001fff057819 */ /* 0x002fe20000011404 */
[----:B------:R-:W-:Y:S06]  /*00e0*/  @!P0 EXIT ;  /* 0x000000000000894d */ /* 0x000fec0003800000 */
[----:B------:R-:W-:Y:S02]  /*00f0*/  ULDC.64 UR4, c[0x0][0x208] ;  /* 0x0000820000047ab9 */ /* 0x000fe40000000a00 */
[----:B------:R-:W-:Y:S01]  /*0100*/  STG.E.64 desc[UR4][R2.64], R4 ;  /* 0x0000000402007986 */ /* 0x000fe2000c101b04 */
[----:B------:R-:W-:Y:S05]  /*0110*/  EXIT ;  /* 0x000000000000794d */ /* 0x000fea0003800000 */
.L_x_0:
[----:B------:R-:W-:-:S00]  /*0120*/  BRA `(.L_x_0) ;  /* 0xfffffffc00fc7947 */ /* 0x000fc0000383ffff */
[----:B------:R-:W-:-:S00]  /*0130*/  NOP ;  /* 0x0000000000007918 */ /* 0x000fc00000000000 */
        /* <DEDUP_REMOVED lines=12> */
.L_x_1:


//--------------------- .nv.constant0.triton_poi_fused__to_copy_16 --------------------------
	.section	.nv.constant0.triton_poi_fused__to_copy_16,"a",@progbits
	.sectionflags	@""
	.align	4
.nv.constant0.triton_poi_fused__to_copy_16:
	.zero		540
